//
// Generated by NVIDIA NVVM Compiler
//
// Compiler Build ID: CL-36424714
// Cuda compilation tools, release 13.0, V13.0.88
// Based on NVVM 20.0.0
//

.version 9.0
.target sm_100
.address_size 64

	// .globl	_Z5helloPf
.extern .func  (.param .b32 func_retval0) vprintf
(
	.param .b64 vprintf_param_0,
	.param .b64 vprintf_param_1
)
;
.global .align 1 .b8 $str[14] = {116, 104, 114, 101, 97, 100, 32, 120, 32, 37, 100, 32, 10};

.visible .entry _Z5helloPf(
	.param .u64 .ptr .align 1 _Z5helloPf_param_0
)
{
	.local .align 8 .b8 	__local_depot0[8];
	.reg .b64 	%SP;
	.reg .b64 	%SPL;
	.reg .b32 	%r<7>;
	.reg .b64 	%rd<5>;

	mov.u64 	%SPL, __local_depot0;
	cvta.local.u64 	%SP, %SPL;
	add.u64 	%rd1, %SP, 0;
	add.u64 	%rd2, %SPL, 0;
	mov.u32 	%r1, %ctaid.x;
	mov.u32 	%r2, %ntid.x;
	mov.u32 	%r3, %tid.x;
	mad.lo.s32 	%r4, %r1, %r2, %r3;
	st.local.u32 	[%rd2], %r4;
	mov.u64 	%rd3, $str;
	cvta.global.u64 	%rd4, %rd3;
	{ // callseq 0, 0
	.param .b64 param0;
	st.param.b64 	[param0], %rd4;
	.param .b64 param1;
	st.param.b64 	[param1], %rd1;
	.param .b32 retval0;
	call.uni (retval0), 
	vprintf, 
	(
	param0, 
	param1
	);
	ld.param.b32 	%r5, [retval0];
	} // callseq 0
	ret;

}


// ===== COMPILED SASS (sm_100) =====

	.target	sm_100

	.elftype	@"ET_EXEC"


//--------------------- .note.nv.tkinfo           --------------------------
	.section	.note.nv.tkinfo,"",@"SHT_NOTE"
	.sectionflags	@"SHF_NOTE_NV_TKINFO"
	.tkinfo
        /*0018*/ 	.word	0x00000002
        /*0030*/ 	.string	""
        /*0030*/ 	.string	"ptxas"
        /*0030*/ 	.string	"Cuda compilation tools, release 13.0, V13.0.88"
        /*0030*/ 	.string	"Build cuda_13.0.r13.0/compiler.36424714_0"
        /*0030*/ 	.string	"-arch sm_100 -m 64 "



//--------------------- .note.nv.cuinfo           --------------------------
	.section	.note.nv.cuinfo,"",@"SHT_NOTE"
	.sectionflags	@"SHF_NOTE_NV_CUINFO"
        /*0018*/ 	.short	0x0002
        /*001a*/ 	.short	0x0064
        /*001c*/ 	.short	0x0082
	.zero		2


//--------------------- .nv.info                  --------------------------
	.section	.nv.info,"",@"SHT_CUDA_INFO"
	.align	4


	//----- nvinfo : EIATTR_REGCOUNT
	.align		4
        /*0000*/ 	.byte	0x04, 0x2f
        /*0002*/ 	.short	(.L_2 - .L_1)
	.align		4
.L_1:
        /*0004*/ 	.word	index@(_Z5helloPf)
        /*0008*/ 	.word	0x00000018


	//----- nvinfo : EIATTR_FRAME_SIZE
	.align		4
.L_2:
        /*000c*/ 	.byte	0x04, 0x11
        /*000e*/ 	.short	(.L_4 - .L_3)
	.align		4
.L_3:
        /*0010*/ 	.word	index@(_Z5helloPf)
        /*0014*/ 	.word	0x00000008


	//----- nvinfo : EIATTR_MIN_STACK_SIZE
	.align		4
.L_4:
        /*0018*/ 	.byte	0x04, 0x12
        /*001a*/ 	.short	(.L_6 - .L_5)
	.align		4
.L_5:
        /*001c*/ 	.word	index@(_Z5helloPf)
        /*0020*/ 	.word	0x00000008
.L_6:


//--------------------- .nv.compat                --------------------------
	.section	.nv.compat,"",@"SHT_CUDA_COMPAT_INFO"
	.align	4
        /*0000*/ 	.byte	0x02, 0x09, 0x00, 0x00, 0x02, 0x02, 0x01, 0x00, 0x02, 0x05, 0x05, 0x00, 0x03, 0x07, 0x01, 0x01
        /*0010*/ 	.byte	0x02, 0x03, 0x00, 0x00, 0x02, 0x06, 0x01, 0x00, 0x04, 0x0b, 0x08, 0x00, 0x09, 0x00, 0x00, 0x00
        /*0020*/ 	.byte	0x00, 0x00, 0x00, 0x00


//--------------------- .nv.info._Z5helloPf       --------------------------
	.section	.nv.info._Z5helloPf,"",@"SHT_CUDA_INFO"
	.sectionflags	@""
	.align	4


	//----- nvinfo : EIATTR_CUDA_API_VERSION
	.align		4
        /*0000*/ 	.byte	0x04, 0x37
        /*0002*/ 	.short	(.L_8 - .L_7)
.L_7:
        /*0004*/ 	.word	0x00000082


	//----- nvinfo : EIATTR_KPARAM_INFO
	.align		4
.L_8:
        /*0008*/ 	.byte	0x04, 0x17
        /*000a*/ 	.short	(.L_10 - .L_9)
.L_9:
        /*000c*/ 	.word	0x00000000
        /*0010*/ 	.short	0x0000
        /*0012*/ 	.short	0x0000
        /*0014*/ 	.byte	0x00, 0xf5, 0x21, 0x00


	//----- nvinfo : EIATTR_SPARSE_MMA_MASK
	.align		4
.L_10:
        /*0018*/ 	.byte	0x03, 0x50
        /*001a*/ 	.short	0x0000


	//----- nvinfo : EIATTR_MAXREG_COUNT
	.align		4
        /*001c*/ 	.byte	0x03, 0x1b
        /*001e*/ 	.short	0x00ff


	//----- nvinfo : EIATTR_EXTERNS
	.align		4
        /*0020*/ 	.byte	0x04, 0x0f
        /*0022*/ 	.short	(.L_12 - .L_11)


	//   ....[0]....
	.align		4
.L_11:
        /*0024*/ 	.word	index@(vprintf)


	//----- nvinfo : EIATTR_MERCURY_ISA_VERSION
	.align		4
.L_12:
        /*0028*/ 	.byte	0x03, 0x5f
        /*002a*/ 	.short	0x0101


	//----- nvinfo : EIATTR_VRC_CTA_INIT_COUNT
	.align		4
        /*002c*/ 	.byte	0x02, 0x4a
	.zero		1
	.zero		1


	//----- nvinfo : EIATTR_SYSCALL_OFFSETS
	.align		4
        /*0030*/ 	.byte	0x04, 0x46
        /*0032*/ 	.short	(.L_14 - .L_13)


	//   ....[0]....
.L_13:
        /*0034*/ 	.word	0x00000110


	//----- nvinfo : EIATTR_EXIT_INSTR_OFFSETS
	.align		4
.L_14:
        /*0038*/ 	.byte	0x04, 0x1c
        /*003a*/ 	.short	(.L_16 - .L_15)


	//   ....[0]....
.L_15:
        /*003c*/ 	.word	0x00000120


	//----- nvinfo : EIATTR_CBANK_PARAM_SIZE
	.align		4
.L_16:
        /*0040*/ 	.byte	0x03, 0x19
        /*0042*/ 	.short	0x0008


	//----- nvinfo : EIATTR_PARAM_CBANK
	.align		4
        /*0044*/ 	.byte	0x04, 0x0a
        /*0046*/ 	.short	(.L_18 - .L_17)
	.align		4
.L_17:
        /*0048*/ 	.word	index@(.nv.constant0._Z5helloPf)
        /*004c*/ 	.short	0x0380
        /*004e*/ 	.short	0x0008


	//----- nvinfo : EIATTR_SW_WAR
	.align		4
.L_18:
        /*0050*/ 	.byte	0x04, 0x36
        /*0052*/ 	.short	(.L_20 - .L_19)
.L_19:
        /*0054*/ 	.word	0x00000008
.L_20:


//--------------------- .nv.callgraph             --------------------------
	.section	.nv.callgraph,"",@"SHT_CUDA_CALLGRAPH"
	.align	4
	.sectionentsize	8
	.align		4
        /*0000*/ 	.word	0x00000000
	.align		4
        /*0004*/ 	.word	0xffffffff
	.align		4
        /*0008*/ 	.word	index@(_Z5helloPf)
	.align		4
        /*000c*/ 	.word	index@(vprintf)
	.align		4
        /*0010*/ 	.word	0x00000000
	.align		4
        /*0014*/ 	.word	0xfffffffe
	.align		4
        /*0018*/ 	.word	0x00000000
	.align		4
        /*001c*/ 	.word	0xfffffffd
	.align		4
        /*0020*/ 	.word	0x00000000
	.align		4
        /*0024*/ 	.word	0xfffffffc


//--------------------- .nv.constant4             --------------------------
	.section	.nv.constant4,"a",@progbits
	.align	8
	.align		8
.nv.constant4:
        /*0000*/ 	.dword	vprintf
	.align		8
        /*0008*/ 	.dword	$str


//--------------------- .text._Z5helloPf          --------------------------
	.section	.text._Z5helloPf,"ax",@progbits
	.align	128
        .global         _Z5helloPf
        .type           _Z5helloPf,@function
        .size           _Z5helloPf,(.L_x_2 - _Z5helloPf)
        .other          _Z5helloPf,@"STO_CUDA_ENTRY STV_DEFAULT"
_Z5helloPf:
.text._Z5helloPf:
[----:B------:R-:W0:Y:S01]  /*0000*/  LDC R1, c[0x0][0x37c] ;  /* 0x0000df00ff017b82 */ /* 0x000e220000000800 */
[----:B------:R-:W1:Y:S01]  /*0010*/  S2R R3, SR_TID.X ;  /* 0x0000000000037919 */ /* 0x000e620000002100 */
[----:B------:R-:W2:Y:S06]  /*0020*/  LDCU UR5, c[0x0][0x2fc] ;  /* 0x00005f80ff0577ac */ /* 0x000eac0008000800 */
[----:B------:R-:W1:Y:S01]  /*0030*/  S2UR UR6, SR_CTAID.X ;  /* 0x00000000000679c3 */ /* 0x000e620000002500 */
[----:B------:R-:W-:Y:S01]  /*0040*/  MOV R2, 0x0 ;  /* 0x0000000000027802 */ /* 0x000fe20000000f00 */
[----:B0-----:R-:W-:Y:S01]  /*0050*/  VIADD R1, R1, 0xfffffff8 ;  /* 0xfffffff801017836 */ /* 0x001fe20000000000 */
[----:B------:R-:W0:Y:S05]  /*0060*/  LDCU UR4, c[0x0][0x2f8] ;  /* 0x00005f00ff0477ac */ /* 0x000e2a0008000800 */
[----:B------:R-:W1:Y:S01]  /*0070*/  LDC R0, c[0x0][0x360] ;  /* 0x0000d800ff007b82 */ /* 0x000e620000000800 */
[----:B0-----:R-:W-:-:S05]  /*0080*/  IADD3 R6, P0, PT, R1, UR4, RZ ;  /* 0x0000000401067c10 */ /* 0x001fca000ff1e0ff */
[----:B--2---:R-:W-:Y:S02]  /*0090*/  IMAD.X R7, RZ, RZ, UR5, P0 ;  /* 0x00000005ff077e24 */ /* 0x004fe400080e06ff */
[----:B-1----:R-:W-:Y:S01]  /*00a0*/  IMAD R0, R0, UR6, R3 ;  /* 0x0000000600007c24 */ /* 0x002fe2000f8e0203 */
[----:B------:R-:W0:Y:S01]  /*00b0*/  LDCU.64 UR6, c[0x4][0x8] ;  /* 0x01000100ff0677ac */ /* 0x000e220008000a00 */
[----:B------:R-:W1:Y:S03]  /*00c0*/  LDC.64 R2, c[0x4][R2] ;  /* 0x0100000002027b82 */ /* 0x000e660000000a00 */
[----:B------:R2:W-:Y:S01]  /*00d0*/  STL [R1], R0 ;  /* 0x0000000001007387 */ /* 0x0005e20000100800 */
[----:B0-----:R-:W-:Y:S01]  /*00e0*/  IMAD.U32 R4, RZ, RZ, UR6 ;  /* 0x00000006ff047e24 */ /* 0x001fe2000f8e00ff */
[----:B--2---:R-:W-:-:S07]  /*00f0*/  MOV R5, UR7 ;  /* 0x0000000700057c02 */ /* 0x004fce0008000f00 */
[----:B------:R-:W-:-:S07]  /*0100*/  LEPC R20, `(.L_x_0) ;  /* 0x000000001014794e */ /* 0x000fce0000000000 */
[----:B-1----:R-:W-:Y:S05]  /*0110*/  CALL.ABS.NOINC R2 ;  /* 0x0000000002007343 */ /* 0x002fea0003c00000 */
.L_x_0:
[----:B------:R-:W-:Y:S05]  /*0120*/  EXIT ;  /* 0x000000000000794d */ /* 0x000fea0003800000 */
.L_x_1:
[----:B------:R-:W-:-:S00]  /*0130*/  BRA `(.L_x_1) ;  /* 0xfffffffc00fc7947 */ /* 0x000fc0000383ffff */
[----:B------:R-:W-:-:S00]  /*0140*/  NOP ;  /* 0x0000000000007918 */ /* 0x000fc00000000000 */
        /* <DEDUP_REMOVED lines=11> */
.L_x_2:


//--------------------- .nv.global.init           --------------------------
	.section	.nv.global.init,"aw",@progbits
.nv.global.init:
	.type		$str,@object
	.size		$str,(.L_0 - $str)
$str:
        /*0000*/ 	.byte	0x74, 0x68, 0x72, 0x65, 0x61, 0x64, 0x20, 0x78, 0x20, 0x25, 0x64, 0x20, 0x0a, 0x00
.L_0:


//--------------------- .nv.shared.reserved.0     --------------------------
	.section	.nv.shared.reserved.0,"aw",@nobits
	.weak		__nv_reservedSMEM_offset_0_alias
	.size		__nv_reservedSMEM_offset_0_alias, 0, 64
	.other		__nv_reservedSMEM_offset_0_alias,@"STO_CUDA_RESERVED_SHARED STV_DEFAULT"
__nv_reservedSMEM_offset_0_alias:
	.zero		0
	.zero		64


//--------------------- .nv.constant0._Z5helloPf  --------------------------
	.section	.nv.constant0._Z5helloPf,"a",@progbits
	.sectionflags	@""
	.align	4
.nv.constant0._Z5helloPf:
	.zero		904


//--------------------- SYMBOLS --------------------------

	.type		.nv.reservedSmem.offset0,@object
	.size		.nv.reservedSmem.offset0,0x4
	.type		vprintf,@function
